//
// Generated by NVIDIA NVVM Compiler
//
// Compiler Build ID: CL-36424714
// Cuda compilation tools, release 13.0, V13.0.88
// Based on NVVM 20.0.0
//

.version 9.0
.target sm_100
.address_size 64

	// .globl	_Z3tmpllPl

.visible .entry _Z3tmpllPl(
	.param .u64 _Z3tmpllPl_param_0,
	.param .u64 _Z3tmpllPl_param_1,
	.param .u64 .ptr .align 1 _Z3tmpllPl_param_2
)
{
	.reg .pred 	%p<2>;
	.reg .b32 	%r<5>;
	.reg .b64 	%rd<11>;

	ld.param.u64 	%rd2, [_Z3tmpllPl_param_0];
	ld.param.u64 	%rd3, [_Z3tmpllPl_param_1];
	ld.param.u64 	%rd4, [_Z3tmpllPl_param_2];
	mov.u32 	%r1, %ctaid.x;
	mov.u32 	%r2, %ntid.x;
	mov.u32 	%r3, %tid.x;
	mad.lo.s32 	%r4, %r1, %r2, %r3;
	cvt.u64.u32 	%rd1, %r4;
	setp.le.s64 	%p1, %rd2, %rd1;
	@%p1 bra 	$L__BB0_2;
	cvta.to.global.u64 	%rd5, %rd4;
	add.s64 	%rd6, %rd3, %rd1;
	shl.b64 	%rd7, %rd1, 3;
	add.s64 	%rd8, %rd5, %rd7;
	st.global.u64 	[%rd8], %rd6;
	shl.b64 	%rd9, %rd2, 3;
	add.s64 	%rd10, %rd8, %rd9;
	st.global.u64 	[%rd10+-24], %rd6;
$L__BB0_2:
	ret;

}


// ===== COMPILED SASS (sm_100) =====

	.target	sm_100

	.elftype	@"ET_EXEC"


//--------------------- .note.nv.tkinfo           --------------------------
	.section	.note.nv.tkinfo,"",@"SHT_NOTE"
	.sectionflags	@"SHF_NOTE_NV_TKINFO"
	.tkinfo
        /*0018*/ 	.word	0x00000002
        /*0030*/ 	.string	""
        /*0030*/ 	.string	"ptxas"
        /*0030*/ 	.string	"Cuda compilation tools, release 13.0, V13.0.88"
        /*0030*/ 	.string	"Build cuda_13.0.r13.0/compiler.36424714_0"
        /*0030*/ 	.string	"-arch sm_100 -m 64 "



//--------------------- .note.nv.cuinfo           --------------------------
	.section	.note.nv.cuinfo,"",@"SHT_NOTE"
	.sectionflags	@"SHF_NOTE_NV_CUINFO"
        /*0018*/ 	.short	0x0002
        /*001a*/ 	.short	0x0064
        /*001c*/ 	.short	0x0082
	.zero		2


//--------------------- .nv.info                  --------------------------
	.section	.nv.info,"",@"SHT_CUDA_INFO"
	.align	4


	//----- nvinfo : EIATTR_REGCOUNT
	.align		4
        /*0000*/ 	.byte	0x04, 0x2f
        /*0002*/ 	.short	(.L_1 - .L_0)
	.align		4
.L_0:
        /*0004*/ 	.word	index@(_Z3tmpllPl)
        /*0008*/ 	.word	0x0000000c


	//----- nvinfo : EIATTR_FRAME_SIZE
	.align		4
.L_1:
        /*000c*/ 	.byte	0x04, 0x11
        /*000e*/ 	.short	(.L_3 - .L_2)
	.align		4
.L_2:
        /*0010*/ 	.word	index@(_Z3tmpllPl)
        /*0014*/ 	.word	0x00000000


	//----- nvinfo : EIATTR_MIN_STACK_SIZE
	.align		4
.L_3:
        /*0018*/ 	.byte	0x04, 0x12
        /*001a*/ 	.short	(.L_5 - .L_4)
	.align		4
.L_4:
        /*001c*/ 	.word	index@(_Z3tmpllPl)
        /*0020*/ 	.word	0x00000000
.L_5:


//--------------------- .nv.compat                --------------------------
	.section	.nv.compat,"",@"SHT_CUDA_COMPAT_INFO"
	.align	4
        /*0000*/ 	.byte	0x02, 0x09, 0x00, 0x00, 0x02, 0x02, 0x01, 0x00, 0x02, 0x05, 0x05, 0x00, 0x03, 0x07, 0x01, 0x01
        /*0010*/ 	.byte	0x02, 0x03, 0x00, 0x00, 0x02, 0x06, 0x01, 0x00, 0x04, 0x0b, 0x08, 0x00, 0x09, 0x00, 0x00, 0x00
        /*0020*/ 	.byte	0x00, 0x00, 0x00, 0x00


//--------------------- .nv.info._Z3tmpllPl       --------------------------
	.section	.nv.info._Z3tmpllPl,"",@"SHT_CUDA_INFO"
	.sectionflags	@""
	.align	4


	//----- nvinfo : EIATTR_CUDA_API_VERSION
	.align		4
        /*0000*/ 	.byte	0x04, 0x37
        /*0002*/ 	.short	(.L_7 - .L_6)
.L_6:
        /*0004*/ 	.word	0x00000082


	//----- nvinfo : EIATTR_KPARAM_INFO
	.align		4
.L_7:
        /*0008*/ 	.byte	0x04, 0x17
        /*000a*/ 	.short	(.L_9 - .L_8)
.L_8:
        /*000c*/ 	.word	0x00000000
        /*0010*/ 	.short	0x0002
        /*0012*/ 	.short	0x0010
        /*0014*/ 	.byte	0x00, 0xf5, 0x21, 0x00


	//----- nvinfo : EIATTR_KPARAM_INFO
	.align		4
.L_9:
        /*0018*/ 	.byte	0x04, 0x17
        /*001a*/ 	.short	(.L_11 - .L_10)
.L_10:
        /*001c*/ 	.word	0x00000000
        /*0020*/ 	.short	0x0001
        /*0022*/ 	.short	0x0008
        /*0024*/ 	.byte	0x00, 0xf0, 0x21, 0x00


	//----- nvinfo : EIATTR_KPARAM_INFO
	.align		4
.L_11:
        /*0028*/ 	.byte	0x04, 0x17
        /*002a*/ 	.short	(.L_13 - .L_12)
.L_12:
        /*002c*/ 	.word	0x00000000
        /*0030*/ 	.short	0x0000
        /*0032*/ 	.short	0x0000
        /*0034*/ 	.byte	0x00, 0xf0, 0x21, 0x00


	//----- nvinfo : EIATTR_SPARSE_MMA_MASK
	.align		4
.L_13:
        /*0038*/ 	.byte	0x03, 0x50
        /*003a*/ 	.short	0x0000


	//----- nvinfo : EIATTR_MAXREG_COUNT
	.align		4
        /*003c*/ 	.byte	0x03, 0x1b
        /*003e*/ 	.short	0x00ff


	//----- nvinfo : EIATTR_MERCURY_ISA_VERSION
	.align		4
        /*0040*/ 	.byte	0x03, 0x5f
        /*0042*/ 	.short	0x0101


	//----- nvinfo : EIATTR_VRC_CTA_INIT_COUNT
	.align		4
        /*0044*/ 	.byte	0x02, 0x4a
	.zero		1
	.zero		1


	//----- nvinfo : EIATTR_EXIT_INSTR_OFFSETS
	.align		4
        /*0048*/ 	.byte	0x04, 0x1c
        /*004a*/ 	.short	(.L_15 - .L_14)


	//   ....[0]....
.L_14:
        /*004c*/ 	.word	0x00000080


	//   ....[1]....
        /*0050*/ 	.word	0x00000140


	//----- nvinfo : EIATTR_CBANK_PARAM_SIZE
	.align		4
.L_15:
        /*0054*/ 	.byte	0x03, 0x19
        /*0056*/ 	.short	0x0018


	//----- nvinfo : EIATTR_PARAM_CBANK
	.align		4
        /*0058*/ 	.byte	0x04, 0x0a
        /*005a*/ 	.short	(.L_17 - .L_16)
	.align		4
.L_16:
        /*005c*/ 	.word	index@(.nv.constant0._Z3tmpllPl)
        /*0060*/ 	.short	0x0380
        /*0062*/ 	.short	0x0018


	//----- nvinfo : EIATTR_SW_WAR
	.align		4
.L_17:
        /*0064*/ 	.byte	0x04, 0x36
        /*0066*/ 	.short	(.L_19 - .L_18)
.L_18:
        /*0068*/ 	.word	0x00000008
.L_19:


//--------------------- .nv.callgraph             --------------------------
	.section	.nv.callgraph,"",@"SHT_CUDA_CALLGRAPH"
	.align	4
	.sectionentsize	8
	.align		4
        /*0000*/ 	.word	0x00000000
	.align		4
        /*0004*/ 	.word	0xffffffff
	.align		4
        /*0008*/ 	.word	0x00000000
	.align		4
        /*000c*/ 	.word	0xfffffffe
	.align		4
        /*0010*/ 	.word	0x00000000
	.align		4
        /*0014*/ 	.word	0xfffffffd
	.align		4
        /*0018*/ 	.word	0x00000000
	.align		4
        /*001c*/ 	.word	0xfffffffc


//--------------------- .text._Z3tmpllPl          --------------------------
	.section	.text._Z3tmpllPl,"ax",@progbits
	.align	128
        .global         _Z3tmpllPl
        .type           _Z3tmpllPl,@function
        .size           _Z3tmpllPl,(.L_x_1 - _Z3tmpllPl)
        .other          _Z3tmpllPl,@"STO_CUDA_ENTRY STV_DEFAULT"
_Z3tmpllPl:
.text._Z3tmpllPl:
[----:B------:R-:W-:Y:S01]  /*0000*/  LDC R1, c[0x0][0x37c] ;  /* 0x0000df00ff017b82 */ /* 0x000fe20000000800 */
[----:B------:R-:W0:Y:S07]  /*0010*/  S2R R0, SR_TID.X ;  /* 0x0000000000007919 */ /* 0x000e2e0000002100 */
[----:B------:R-:W0:Y:S08]  /*0020*/  S2UR UR4, SR_CTAID.X ;  /* 0x00000000000479c3 */ /* 0x000e300000002500 */
[----:B------:R-:W0:Y:S08]  /*0030*/  LDC R3, c[0x0][0x360] ;  /* 0x0000d800ff037b82 */ /* 0x000e300000000800 */
[----:B------:R-:W1:Y:S01]  /*0040*/  LDC.64 R8, c[0x0][0x380] ;  /* 0x0000e000ff087b82 */ /* 0x000e620000000a00 */
[----:B0-----:R-:W-:-:S05]  /*0050*/  IMAD R3, R3, UR4, R0 ;  /* 0x0000000403037c24 */ /* 0x001fca000f8e0200 */
[----:B-1----:R-:W-:-:S04]  /*0060*/  ISETP.GE.U32.AND P0, PT, R3, R8, PT ;  /* 0x000000080300720c */ /* 0x002fc80003f06070 */
[----:B------:R-:W-:-:S13]  /*0070*/  ISETP.GE.AND.EX P0, PT, RZ, R9, PT, P0 ;  /* 0x00000009ff00720c */ /* 0x000fda0003f06300 */
[----:B------:R-:W-:Y:S05]  /*0080*/  @P0 EXIT ;  /* 0x000000000000094d */ /* 0x000fea0003800000 */
[----:B------:R-:W0:Y:S01]  /*0090*/  LDCU.64 UR8, c[0x0][0x390] ;  /* 0x00007200ff0877ac */ /* 0x000e220008000a00 */
[----:B------:R-:W1:Y:S01]  /*00a0*/  LDCU.64 UR6, c[0x0][0x388] ;  /* 0x00007100ff0677ac */ /* 0x000e620008000a00 */
[----:B------:R-:W2:Y:S01]  /*00b0*/  LDCU.64 UR4, c[0x0][0x358] ;  /* 0x00006b00ff0477ac */ /* 0x000ea20008000a00 */
[C---:B0-----:R-:W-:Y:S02]  /*00c0*/  LEA R4, P1, R3.reuse, UR8, 0x3 ;  /* 0x0000000803047c11 */ /* 0x041fe4000f8218ff */
[C---:B-1----:R-:W-:Y:S02]  /*00d0*/  IADD3 R2, P0, PT, R3.reuse, UR6, RZ ;  /* 0x0000000603027c10 */ /* 0x042fe4000ff1e0ff */
[----:B------:R-:W-:Y:S02]  /*00e0*/  LEA.HI.X R5, R3, UR9, RZ, 0x3, P1 ;  /* 0x0000000903057c11 */ /* 0x000fe400088f1cff */
[----:B------:R-:W-:Y:S01]  /*00f0*/  LEA R6, P1, R8, R4, 0x3 ;  /* 0x0000000408067211 */ /* 0x000fe200078218ff */
[----:B------:R-:W-:-:S03]  /*0100*/  IMAD.X R3, RZ, RZ, UR7, P0 ;  /* 0x00000007ff037e24 */ /* 0x000fc600080e06ff */
[----:B------:R-:W-:Y:S02]  /*0110*/  LEA.HI.X R7, R8, R5, R9, 0x3, P1 ;  /* 0x0000000508077211 */ /* 0x000fe400008f1c09 */
[----:B--2---:R-:W-:Y:S04]  /*0120*/  STG.E.64 desc[UR4][R4.64], R2 ;  /* 0x0000000204007986 */ /* 0x004fe8000c101b04 */
[----:B------:R-:W-:Y:S01]  /*0130*/  STG.E.64 desc[UR4][R6.64+-0x18], R2 ;  /* 0xffffe80206007986 */ /* 0x000fe2000c101b04 */
[----:B------:R-:W-:Y:S05]  /*0140*/  EXIT ;  /* 0x000000000000794d */ /* 0x000fea0003800000 */
.L_x_0:
[----:B------:R-:W-:-:S00]  /*0150*/  BRA `(.L_x_0) ;  /* 0xfffffffc00fc7947 */ /* 0x000fc0000383ffff */
[----:B------:R-:W-:-:S00]  /*0160*/  NOP ;  /* 0x0000000000007918 */ /* 0x000fc00000000000 */
        /* <DEDUP_REMOVED lines=9> */
.L_x_1:


//--------------------- .nv.shared.reserved.0     --------------------------
	.section	.nv.shared.reserved.0,"aw",@nobits
	.weak		__nv_reservedSMEM_offset_0_alias
	.size		__nv_reservedSMEM_offset_0_alias, 0, 64
	.other		__nv_reservedSMEM_offset_0_alias,@"STO_CUDA_RESERVED_SHARED STV_DEFAULT"
__nv_reservedSMEM_offset_0_alias:
	.zero		0
	.zero		64


//--------------------- .nv.constant0._Z3tmpllPl  --------------------------
	.section	.nv.constant0._Z3tmpllPl,"a",@progbits
	.sectionflags	@""
	.align	4
.nv.constant0._Z3tmpllPl:
	.zero		920


//--------------------- SYMBOLS --------------------------

	.type		.nv.reservedSmem.offset0,@object
	.size		.nv.reservedSmem.offset0,0x4
